	.headerflags	@"EF_CUDA_TEXMODE_UNIFIED EF_CUDA_64BIT_ADDRESS EF_CUDA_ACCELERATORS EF_CUDA_SM90 EF_CUDA_VIRTUAL_SM(EF_CUDA_SM90)"
	.elftype	@"ET_EXEC"


//--------------------- .nv.info                  --------------------------
	.section	.nv.info,"",@"SHT_CUDA_INFO"
	.align	4


	//----- nvinfo : EIATTR_REGCOUNT
	.align		4
        /*0000*/ 	.byte	0x04, 0x2f
        /*0002*/ 	.short	(.L_2 - .L_1)
	.align		4
.L_1:
        /*0004*/ 	.word	index@(triton_red_fused__native_batch_norm_legit_convolution_1)
        /*0008*/ 	.word	0x00000020


	//----- nvinfo : EIATTR_MIN_STACK_SIZE
	.align		4
.L_2:
        /*000c*/ 	.byte	0x04, 0x12
        /*000e*/ 	.short	(.L_4 - .L_3)
	.align		4
.L_3:
        /*0010*/ 	.word	index@(triton_red_fused__native_batch_norm_legit_convolution_1)
        /*0014*/ 	.word	0x00000000


	//----- nvinfo : EIATTR_FRAME_SIZE
	.align		4
.L_4:
        /*0018*/ 	.byte	0x04, 0x11
        /*001a*/ 	.short	(.L_6 - .L_5)
	.align		4
.L_5:
        /*001c*/ 	.word	index@(triton_red_fused__native_batch_norm_legit_convolution_1)
        /*0020*/ 	.word	0x00000000


	//----- nvinfo : EIATTR_MIN_STACK_SIZE
	.align		4
.L_6:
        /*0024*/ 	.byte	0x04, 0x12
        /*0026*/ 	.short	(.L_8 - .L_7)
	.align		4
.L_7:
        /*0028*/ 	.word	index@(triton_red_fused__native_batch_norm_legit_convolution_1)
        /*002c*/ 	.word	0x00000000
.L_8:


//--------------------- .nv.info.triton_red_fused__native_batch_norm_legit_convolution_1 --------------------------
	.section	.nv.info.triton_red_fused__native_batch_norm_legit_convolution_1,"",@"SHT_CUDA_INFO"
	.sectionflags	@""
	.align	4


	//----- nvinfo : EIATTR_CUDA_API_VERSION
	.align		4
        /*0000*/ 	.byte	0x04, 0x37
        /*0002*/ 	.short	(.L_10 - .L_9)
.L_9:
        /*0004*/ 	.word	0x0000007c


	//----- nvinfo : EIATTR_KPARAM_INFO
	.align		4
.L_10:
        /*0008*/ 	.byte	0x04, 0x17
        /*000a*/ 	.short	(.L_12 - .L_11)
.L_11:
        /*000c*/ 	.word	0x00000000
        /*0010*/ 	.short	0x0005
        /*0012*/ 	.short	0x0024
        /*0014*/ 	.byte	0x00, 0xf0, 0x11, 0x00


	//----- nvinfo : EIATTR_KPARAM_INFO
	.align		4
.L_12:
        /*0018*/ 	.byte	0x04, 0x17
        /*001a*/ 	.short	(.L_14 - .L_13)
.L_13:
        /*001c*/ 	.word	0x00000000
        /*0020*/ 	.short	0x0004
        /*0022*/ 	.short	0x0020
        /*0024*/ 	.byte	0x00, 0xf0, 0x11, 0x00


	//----- nvinfo : EIATTR_KPARAM_INFO
	.align		4
.L_14:
        /*0028*/ 	.byte	0x04, 0x17
        /*002a*/ 	.short	(.L_16 - .L_15)
.L_15:
        /*002c*/ 	.word	0x00000000
        /*0030*/ 	.short	0x0003
        /*0032*/ 	.short	0x0018
        /*0034*/ 	.byte	0x00, 0xf4, 0x21, 0x00


	//----- nvinfo : EIATTR_KPARAM_INFO
	.align		4
.L_16:
        /*0038*/ 	.byte	0x04, 0x17
        /*003a*/ 	.short	(.L_18 - .L_17)
.L_17:
        /*003c*/ 	.word	0x00000000
        /*0040*/ 	.short	0x0002
        /*0042*/ 	.short	0x0010
        /*0044*/ 	.byte	0x00, 0xf4, 0x21, 0x00


	//----- nvinfo : EIATTR_KPARAM_INFO
	.align		4
.L_18:
        /*0048*/ 	.byte	0x04, 0x17
        /*004a*/ 	.short	(.L_20 - .L_19)
.L_19:
        /*004c*/ 	.word	0x00000000
        /*0050*/ 	.short	0x0001
        /*0052*/ 	.short	0x0008
        /*0054*/ 	.byte	0x00, 0xf4, 0x21, 0x00


	//----- nvinfo : EIATTR_KPARAM_INFO
	.align		4
.L_20:
        /*0058*/ 	.byte	0x04, 0x17
        /*005a*/ 	.short	(.L_22 - .L_21)
.L_21:
        /*005c*/ 	.word	0x00000000
        /*0060*/ 	.short	0x0000
        /*0062*/ 	.short	0x0000
        /*0064*/ 	.byte	0x00, 0xf4, 0x21, 0x00


	//----- nvinfo : EIATTR_SPARSE_MMA_MASK
	.align		4
.L_22:
        /*0068*/ 	.byte	0x03, 0x50
        /*006a*/ 	.short	0x0000


	//----- nvinfo : EIATTR_MAXREG_COUNT
	.align		4
        /*006c*/ 	.byte	0x03, 0x1b
        /*006e*/ 	.short	0x0080


	//----- nvinfo : EIATTR_COOP_GROUP_MASK_REGIDS
	.align		4
        /*0070*/ 	.byte	0x04, 0x29
        /*0072*/ 	.short	(.L_24 - .L_23)


	//   ....[0]....
.L_23:
        /*0074*/ 	.word	0xffffffff


	//   ....[1]....
        /*0078*/ 	.word	0xffffffff


	//   ....[2]....
        /*007c*/ 	.word	0xffffffff


	//   ....[3]....
        /*0080*/ 	.word	0xffffffff


	//   ....[4]....
        /*0084*/ 	.word	0xffffffff


	//   ....[5]....
        /*0088*/ 	.word	0xffffffff


	//   ....[6]....
        /*008c*/ 	.word	0xffffffff


	//   ....[7]....
        /*0090*/ 	.word	0xffffffff


	//   ....[8]....
        /*0094*/ 	.word	0xffffffff


	//   ....[9]....
        /*0098*/ 	.word	0xffffffff


	//   ....[10]....
        /*009c*/ 	.word	0xffffffff


	//   ....[11]....
        /*00a0*/ 	.word	0xffffffff


	//   ....[12]....
        /*00a4*/ 	.word	0xffffffff


	//   ....[13]....
        /*00a8*/ 	.word	0xffffffff


	//   ....[14]....
        /*00ac*/ 	.word	0xffffffff


	//   ....[15]....
        /*00b0*/ 	.word	0xffffffff


	//   ....[16]....
        /*00b4*/ 	.word	0xffffffff


	//   ....[17]....
        /*00b8*/ 	.word	0xffffffff


	//   ....[18]....
        /*00bc*/ 	.word	0xffffffff


	//   ....[19]....
        /*00c0*/ 	.word	0xffffffff


	//   ....[20]....
        /*00c4*/ 	.word	0xffffffff


	//   ....[21]....
        /*00c8*/ 	.word	0xffffffff


	//----- nvinfo : EIATTR_COOP_GROUP_INSTR_OFFSETS
	.align		4
.L_24:
        /*00cc*/ 	.byte	0x04, 0x28
        /*00ce*/ 	.short	(.L_26 - .L_25)


	//   ....[0]....
.L_25:
        /*00d0*/ 	.word	0x00000800


	//   ....[1]....
        /*00d4*/ 	.word	0x00000860


	//   ....[2]....
        /*00d8*/ 	.word	0x00000980


	//   ....[3]....
        /*00dc*/ 	.word	0x000009d0


	//   ....[4]....
        /*00e0*/ 	.word	0x00000ac0


	//   ....[5]....
        /*00e4*/ 	.word	0x00000b10


	//   ....[6]....
        /*00e8*/ 	.word	0x00000be0


	//   ....[7]....
        /*00ec*/ 	.word	0x00000c60


	//   ....[8]....
        /*00f0*/ 	.word	0x00000d10


	//   ....[9]....
        /*00f4*/ 	.word	0x00000d70


	//   ....[10]....
        /*00f8*/ 	.word	0x00000ea0


	//   ....[11]....
        /*00fc*/ 	.word	0x00000eb0


	//   ....[12]....
        /*0100*/ 	.word	0x00000ec0


	//   ....[13]....
        /*0104*/ 	.word	0x00000f00


	//   ....[14]....
        /*0108*/ 	.word	0x00000ff0


	//   ....[15]....
        /*010c*/ 	.word	0x00001070


	//   ....[16]....
        /*0110*/ 	.word	0x000010b0


	//   ....[17]....
        /*0114*/ 	.word	0x00001150


	//   ....[18]....
        /*0118*/ 	.word	0x000011c0


	//   ....[19]....
        /*011c*/ 	.word	0x00001210


	//   ....[20]....
        /*0120*/ 	.word	0x000012e0


	//   ....[21]....
        /*0124*/ 	.word	0x00001340


	//----- nvinfo : EIATTR_EXIT_INSTR_OFFSETS
	.align		4
.L_26:
        /*0128*/ 	.byte	0x04, 0x1c
        /*012a*/ 	.short	(.L_28 - .L_27)


	//   ....[0]....
.L_27:
        /*012c*/ 	.word	0x000014f0


	//   ....[1]....
        /*0130*/ 	.word	0x00001530


	//----- nvinfo : EIATTR_REQNTID
	.align		4
.L_28:
        /*0134*/ 	.byte	0x04, 0x10
        /*0136*/ 	.short	(.L_30 - .L_29)
.L_29:
        /*0138*/ 	.word	0x00000200
        /*013c*/ 	.word	0x00000001
        /*0140*/ 	.word	0x00000001


	//----- nvinfo : EIATTR_CBANK_PARAM_SIZE
	.align		4
.L_30:
        /*0144*/ 	.byte	0x03, 0x19
        /*0146*/ 	.short	0x0028


	//----- nvinfo : EIATTR_PARAM_CBANK
	.align		4
        /*0148*/ 	.byte	0x04, 0x0a
        /*014a*/ 	.short	(.L_32 - .L_31)
	.align		4
.L_31:
        /*014c*/ 	.word	index@(.nv.constant0.triton_red_fused__native_batch_norm_legit_convolution_1)
        /*0150*/ 	.short	0x0210
        /*0152*/ 	.short	0x0028


	//----- nvinfo : EIATTR_SW_WAR
	.align		4
.L_32:
        /*0154*/ 	.byte	0x04, 0x36
        /*0156*/ 	.short	(.L_34 - .L_33)
.L_33:
        /*0158*/ 	.word	0x00000008
.L_34:


//--------------------- .nv.callgraph             --------------------------
	.section	.nv.callgraph,"",@"SHT_CUDA_CALLGRAPH"
	.align	4
	.sectionentsize	8
	.align		4
        /*0000*/ 	.word	0x00000000
	.align		4
        /*0004*/ 	.word	0xffffffff
	.align		4
        /*0008*/ 	.word	0x00000000
	.align		4
        /*000c*/ 	.word	0xfffffffe
	.align		4
        /*0010*/ 	.word	0x00000000
	.align		4
        /*0014*/ 	.word	0xfffffffd
	.align		4
        /*0018*/ 	.word	0x00000000
	.align		4
        /*001c*/ 	.word	0xfffffffc


//--------------------- .nv.constant4             --------------------------
	.section	.nv.constant4,"a",@progbits
	.align	8
	.align		8
.nv.constant4:
        /*0000*/ 	.dword	_$_str


//--------------------- .text.triton_red_fused__native_batch_norm_legit_convolution_1 --------------------------
	.section	.text.triton_red_fused__native_batch_norm_legit_convolution_1,"ax",@progbits
	.sectionflags	@"SHF_BARRIERS=1"
	.align	128
        .global         triton_red_fused__native_batch_norm_legit_convolution_1
        .type           triton_red_fused__native_batch_norm_legit_convolution_1,@function
        .size           triton_red_fused__native_batch_norm_legit_convolution_1,(.L_x_1 - triton_red_fused__native_batch_norm_legit_convolution_1)
        .other          triton_red_fused__native_batch_norm_legit_convolution_1,@"STO_CUDA_ENTRY STV_DEFAULT"
triton_red_fused__native_batch_norm_legit_convolution_1:
.text.triton_red_fused__native_batch_norm_legit_convolution_1:
[----:B------:R-:W0:Y:S02]  /*0000*/  LDC R1, c[0x0][0x28] ;  /* 0x00000a00ff017b82 */ /* 0x000e240000000800 */
[----:B------:R-:W1:Y:S01]  /*0010*/  S2R R3, SR_CTAID.X ;  /* 0x0000000000037919 */ /* 0x000e620000002500 */
[----:B------:R-:W2:Y:S01]  /*0020*/  LDC.64 R12, c[0x0][0x210] ;  /* 0x00008400ff0c7b82 */ /* 0x000ea20000000a00 */
[----:B------:R-:W-:Y:S02]  /*0030*/  CS2R R8, SRZ ;  /* 0x0000000000087805 */ /* 0x000fe4000001ff00 */
[----:B------:R-:W-:Y:S01]  /*0040*/  CS2R R10, SRZ ;  /* 0x00000000000a7805 */ /* 0x000fe2000001ff00 */
[----:B------:R-:W3:Y:S01]  /*0050*/  S2R R19, SR_TID.X ;  /* 0x0000000000137919 */ /* 0x000ee20000002100 */
[----:B------:R-:W-:Y:S01]  /*0060*/  HFMA2.MMA R20, -RZ, RZ, 0, 0 ;  /* 0x00000000ff147435 */ /* 0x000fe200000001ff */
[----:B------:R-:W-:Y:S02]  /*0070*/  ULDC.64 UR6, c[0x0][0x208] ;  /* 0x0000820000067ab9 */ /* 0x000fe40000000a00 */
[----:B------:R-:W4:Y:S01]  /*0080*/  LDC.64 R4, c[0x0][0x220] ;  /* 0x00008800ff047b82 */ /* 0x000f220000000a00 */
[----:B-1----:R-:W-:-:S02]  /*0090*/  SHF.R.S32.HI R0, RZ, 0x1f, R3 ;  /* 0x0000001fff007819 */ /* 0x002fc40000011403 */
[----:B------:R-:W-:Y:S02]  /*00a0*/  ISETP.GE.AND P0, PT, R3, 0x80, PT ;  /* 0x000000800300780c */ /* 0x000fe40003f06270 */
[----:B---3--:R-:W-:Y:S02]  /*00b0*/  SHF.L.U32 R15, R19, 0x2, RZ ;  /* 0x00000002130f7819 */ /* 0x008fe400000006ff */
[----:B------:R-:W-:Y:S02]  /*00c0*/  LEA.HI R2, R0, R3, RZ, 0x5 ;  /* 0x0000000300027211 */ /* 0x000fe400078f28ff */
[----:B------:R-:W-:Y:S02]  /*00d0*/  LOP3.LUT R0, R15, 0x7fc, RZ, 0xc0, !PT ;  /* 0x000007fc0f007812 */ /* 0x000fe400078ec0ff */
[----:B------:R-:W-:Y:S02]  /*00e0*/  LOP3.LUT R2, R2, 0xffffffe0, RZ, 0xc0, !PT ;  /* 0xffffffe002027812 */ /* 0x000fe400078ec0ff */
[----:B------:R-:W-:-:S02]  /*00f0*/  LEA R7, R3, R0, 0xc ;  /* 0x0000000003077211 */ /* 0x000fc400078e60ff */
[----:B------:R-:W-:-:S03]  /*0100*/  IADD3 R23, -R2, R3, RZ ;  /* 0x0000000302177210 */ /* 0x000fc60007ffe1ff */
[----:B--2---:R-:W-:Y:S01]  /*0110*/  IMAD.WIDE R12, R7, 0x4, R12 ;  /* 0x00000004070c7825 */ /* 0x004fe200078e020c */
[----:B------:R-:W-:-:S03]  /*0120*/  CS2R R6, SRZ ;  /* 0x0000000000067805 */ /* 0x000fc6000001ff00 */
[----:B----4-:R-:W-:Y:S01]  /*0130*/  IMAD.WIDE R22, R23, 0x4, R4 ;  /* 0x0000000417167825 */ /* 0x010fe200078e0204 */
[----:B------:R-:W-:Y:S01]  /*0140*/  CS2R R4, SRZ ;  /* 0x0000000000047805 */ /* 0x000fe2000001ff00 */
[----:B------:R-:W2:Y:S04]  /*0150*/  @!P0 LDG.E.EF.128 R8, desc[UR6][R12.64] ;  /* 0x000000060c088981 */ /* 0x000ea8000c0e1d00 */
[----:B------:R-:W3:Y:S04]  /*0160*/  @!P0 LDG.E.EL R20, desc[UR6][R22.64] ;  /* 0x0000000616148981 */ /* 0x000ee8000c2e1900 */
[----:B------:R-:W4:Y:S01]  /*0170*/  @!P0 LDG.E.EF.128 R4, desc[UR6][R12.64+0x2000] ;  /* 0x002000060c048981 */ /* 0x000f22000c0e1d00 */
[----:B------:R-:W-:Y:S01]  /*0180*/  MOV R21, 0x40000000 ;  /* 0x4000000000157802 */ /* 0x000fe20000000f00 */
[----:B------:R-:W1:Y:S01]  /*0190*/  S2UR UR5, SR_CgaCtaId ;  /* 0x00000000000579c3 */ /* 0x000e620000008800 */
[----:B------:R-:W-:Y:S01]  /*01a0*/  FSEL R18, RZ, 4, P0 ;  /* 0x40800000ff127808 */ /* 0x000fe20000000000 */
[----:B------:R-:W-:Y:S01]  /*01b0*/  UMOV UR4, 0x400 ;  /* 0x0000040000047882 */ /* 0x000fe20000000000 */
[----:B------:R-:W-:-:S02]  /*01c0*/  FSEL R21, R21, 1, !P0 ;  /* 0x3f80000015157808 */ /* 0x000fc40004000000 */
[----:B------:R-:W-:-:S04]  /*01d0*/  FSETP.GEU.AND P1, PT, R18, 1.175494350822287508e-38, PT ;  /* 0x008000001200780b */ /* 0x000fc80003f2e000 */
[----:B------:R-:W5:Y:S01]  /*01e0*/  MUFU.RCP R21, R21 ;  /* 0x0000001500157308 */ /* 0x000f620000001000 */
[----:B-1----:R-:W-:Y:S01]  /*01f0*/  UPRMT UR4, UR5, 0x654, UR4 ;  /* 0x0000065405047896 */ /* 0x002fe20008000004 */
[----:B--2---:R-:W-:Y:S02]  /*0200*/  SEL R25, R8, RZ, !P0 ;  /* 0x000000ff08197207 */ /* 0x004fe40004000000 */
[----:B------:R-:W-:Y:S02]  /*0210*/  SEL R9, R9, RZ, !P0 ;  /* 0x000000ff09097207 */ /* 0x000fe40004000000 */
[----:B------:R-:W-:Y:S01]  /*0220*/  SEL R27, R10, RZ, !P0 ;  /* 0x000000ff0a1b7207 */ /* 0x000fe20004000000 */
[--C-:B---3--:R-:W-:Y:S01]  /*0230*/  FADD R8, R25, R20.reuse ;  /* 0x0000001419087221 */ /* 0x108fe20000000000 */
[----:B------:R-:W-:Y:S01]  /*0240*/  FMUL R25, R18, 16777216 ;  /* 0x4b80000012197820 */ /* 0x000fe20000400000 */
[--C-:B------:R-:W-:Y:S01]  /*0250*/  FADD R9, R9, R20.reuse ;  /* 0x0000001409097221 */ /* 0x100fe20000000000 */
[----:B----4-:R-:W-:Y:S01]  /*0260*/  SEL R23, R4, RZ, !P0 ;  /* 0x000000ff04177207 */ /* 0x010fe20004000000 */
[----:B------:R-:W-:Y:S01]  /*0270*/  FADD R10, R27, R20 ;  /* 0x000000141b0a7221 */ /* 0x000fe20000000000 */
[----:B------:R-:W-:-:S02]  /*0280*/  FSEL R29, R8, RZ, !P0 ;  /* 0x000000ff081d7208 */ /* 0x000fc40004000000 */
[----:B------:R-:W-:Y:S01]  /*0290*/  SEL R5, R5, RZ, !P0 ;  /* 0x000000ff05057207 */ /* 0x000fe20004000000 */
[----:B------:R-:W-:Y:S01]  /*02a0*/  FADD R4, R23, R20 ;  /* 0x0000001417047221 */ /* 0x000fe20000000000 */
[----:B------:R-:W-:Y:S02]  /*02b0*/  FSEL R22, R25, R18, !P1 ;  /* 0x0000001219167208 */ /* 0x000fe40004800000 */
[----:B------:R-:W-:Y:S01]  /*02c0*/  FSEL R23, R9, RZ, !P0 ;  /* 0x000000ff09177208 */ /* 0x000fe20004000000 */
[----:B------:R-:W-:Y:S01]  /*02d0*/  FADD R0, -R29, R4 ;  /* 0x000000041d007221 */ /* 0x000fe20000000100 */
[----:B------:R-:W-:Y:S01]  /*02e0*/  SEL R11, R11, RZ, !P0 ;  /* 0x000000ff0b0b7207 */ /* 0x000fe20004000000 */
[--C-:B------:R-:W-:Y:S01]  /*02f0*/  FADD R5, R5, R20.reuse ;  /* 0x0000001405057221 */ /* 0x100fe20000000000 */
[----:B------:R-:W-:Y:S01]  /*0300*/  FSEL R27, RZ, 2, P0 ;  /* 0x40000000ff1b7808 */ /* 0x000fe20000000000 */
[-C--:B-----5:R-:W-:Y:S01]  /*0310*/  FFMA R29, R0, R21.reuse, R29 ;  /* 0x00000015001d7223 */ /* 0x0a0fe2000000001d */
[----:B------:R-:W1:Y:S01]  /*0320*/  MUFU.RCP R22, R22 ;  /* 0x0000001600167308 */ /* 0x000e620000001000 */
[----:B------:R-:W-:Y:S01]  /*0330*/  FADD R2, -R23, R5 ;  /* 0x0000000517027221 */ /* 0x000fe20000000100 */
[----:B------:R-:W-:Y:S01]  /*0340*/  FADD R11, R11, R20 ;  /* 0x000000140b0b7221 */ /* 0x000fe20000000000 */
[----:B------:R-:W-:Y:S01]  /*0350*/  FADD R25, R4, -R29 ;  /* 0x8000001d04197221 */ /* 0x000fe20000000000 */
[----:B------:R-:W-:Y:S01]  /*0360*/  SEL R6, R6, RZ, !P0 ;  /* 0x000000ff06067207 */ /* 0x000fe20004000000 */
[----:B------:R-:W-:Y:S01]  /*0370*/  FFMA R24, R2, R21, R23 ;  /* 0x0000001502187223 */ /* 0x000fe20000000017 */
[----:B------:R-:W-:Y:S01]  /*0380*/  SEL R7, R7, RZ, !P0 ;  /* 0x000000ff07077207 */ /* 0x000fe20004000000 */
[----:B------:R-:W-:Y:S01]  /*0390*/  FFMA R25, R0, R25, RZ ;  /* 0x0000001900197223 */ /* 0x000fe200000000ff */
[----:B------:R-:W-:Y:S01]  /*03a0*/  FMUL R0, R27, 16777216 ;  /* 0x4b8000001b007820 */ /* 0x000fe20000400000 */
[----:B------:R2:W-:Y:S01]  /*03b0*/  @!P0 STG.E.128 desc[UR6][R12.64], R8 ;  /* 0x000000080c008986 */ /* 0x0005e2000c101d06 */
[----:B------:R-:W-:Y:S01]  /*03c0*/  FADD R23, R5, -R24 ;  /* 0x8000001805177221 */ /* 0x000fe20000000000 */
[--C-:B------:R-:W-:Y:S01]  /*03d0*/  FADD R6, R6, R20.reuse ;  /* 0x0000001406067221 */ /* 0x100fe20000000000 */
[----:B------:R-:W-:-:S05]  /*03e0*/  FADD R7, R7, R20 ;  /* 0x0000001407077221 */ /* 0x000fca0000000000 */
[----:B------:R-:W-:Y:S01]  /*03f0*/  @!P0 STG.E.128 desc[UR6][R12.64+0x2000], R4 ;  /* 0x002000040c008986 */ /* 0x000fe2000c101d06 */
[----:B--2---:R-:W-:Y:S01]  /*0400*/  FSEL R9, R0, R27, !P1 ;  /* 0x0000001b00097208 */ /* 0x004fe20004800000 */
[----:B------:R-:W-:Y:S01]  /*0410*/  FFMA R8, R2, R23, RZ ;  /* 0x0000001702087223 */ /* 0x000fe200000000ff */
[----:B------:R-:W-:Y:S02]  /*0420*/  FSEL R23, R29, RZ, !P0 ;  /* 0x000000ff1d177208 */ /* 0x000fe40004000000 */
[----:B------:R-:W-:Y:S01]  /*0430*/  FSEL R2, R24, RZ, !P0 ;  /* 0x000000ff18027208 */ /* 0x000fe20004000000 */
[----:B-1----:R-:W-:Y:S01]  /*0440*/  FMUL R9, R22, R9 ;  /* 0x0000000916097220 */ /* 0x002fe20000400000 */
[----:B------:R-:W-:Y:S01]  /*0450*/  FSETP.NEU.AND P1, PT, R18, RZ, PT ;  /* 0x000000ff1200720b */ /* 0x000fe20003f2d000 */
[----:B------:R-:W-:Y:S01]  /*0460*/  FADD R25, R25, R8 ;  /* 0x0000000819197221 */ /* 0x000fe20000000000 */
[----:B------:R-:W-:Y:S01]  /*0470*/  FSEL R29, R10, RZ, !P0 ;  /* 0x000000ff0a1d7208 */ /* 0x000fe20004000000 */
[----:B------:R-:W-:Y:S01]  /*0480*/  FADD R2, -R23, R2 ;  /* 0x0000000217027221 */ /* 0x000fe20000000100 */
[----:B------:R-:W-:-:S02]  /*0490*/  FSEL R22, R9, RZ, P1 ;  /* 0x000000ff09167208 */ /* 0x000fc40000800000 */
[----:B------:R-:W-:Y:S01]  /*04a0*/  FSEL R9, RZ, 6, P0 ;  /* 0x40c00000ff097808 */ /* 0x000fe20000000000 */
[C---:B------:R-:W-:Y:S01]  /*04b0*/  FMUL R8, R2.reuse, R2 ;  /* 0x0000000202087220 */ /* 0x040fe20000400000 */
[----:B------:R-:W-:Y:S01]  /*04c0*/  FSEL R25, R25, RZ, !P0 ;  /* 0x000000ff19197208 */ /* 0x000fe20004000000 */
[----:B------:R-:W-:Y:S01]  /*04d0*/  FFMA R23, R2, R22, R23 ;  /* 0x0000001602177223 */ /* 0x000fe20000000017 */
[C---:B------:R-:W-:Y:S01]  /*04e0*/  FSETP.GEU.AND P1, PT, R9.reuse, 1.175494350822287508e-38, PT ;  /* 0x008000000900780b */ /* 0x040fe20003f2e000 */
[----:B------:R-:W-:Y:S01]  /*04f0*/  FMUL R2, R9, 16777216 ;  /* 0x4b80000009027820 */ /* 0x000fe20000400000 */
[----:B------:R-:W-:Y:S01]  /*0500*/  FMUL R8, R27, R8 ;  /* 0x000000081b087220 */ /* 0x000fe20000400000 */
[----:B------:R-:W-:-:S03]  /*0510*/  FSEL R11, R11, RZ, !P0 ;  /* 0x000000ff0b0b7208 */ /* 0x000fc60004000000 */
[----:B------:R-:W-:Y:S01]  /*0520*/  FSEL R2, R2, R9, !P1 ;  /* 0x0000000902027208 */ /* 0x000fe20004800000 */
[----:B------:R-:W-:Y:S01]  /*0530*/  FFMA R22, R22, R8, R25 ;  /* 0x0000000816167223 */ /* 0x000fe20000000019 */
[----:B------:R-:W-:-:S04]  /*0540*/  FSEL R8, RZ, 8, P0 ;  /* 0x41000000ff087808 */ /* 0x000fc80000000000 */
[----:B------:R-:W1:Y:S01]  /*0550*/  MUFU.RCP R2, R2 ;  /* 0x0000000200027308 */ /* 0x000e620000001000 */
[C---:B------:R-:W-:Y:S01]  /*0560*/  FMUL R25, R8.reuse, 16777216 ;  /* 0x4b80000008197820 */ /* 0x040fe20000400000 */
[----:B------:R-:W-:-:S04]  /*0570*/  FSETP.GEU.AND P2, PT, R8, 1.175494350822287508e-38, PT ;  /* 0x008000000800780b */ /* 0x000fc80003f4e000 */
[----:B------:R-:W-:Y:S02]  /*0580*/  FSEL R24, R25, R8, !P2 ;  /* 0x0000000819187208 */ /* 0x000fe40005000000 */
[CC--:B------:R-:W-:Y:S02]  /*0590*/  FSEL R25, R0.reuse, R27.reuse, !P1 ;  /* 0x0000001b00197208 */ /* 0x0c0fe40004800000 */
[----:B------:R-:W-:Y:S01]  /*05a0*/  FSEL R27, R0, R27, !P2 ;  /* 0x0000001b001b7208 */ /* 0x000fe20005000000 */
[----:B------:R-:W-:Y:S01]  /*05b0*/  FADD R0, -R29, R6 ;  /* 0x000000061d007221 */ /* 0x000fe20000000100 */
[----:B------:R-:W-:Y:S01]  /*05c0*/  FSETP.NEU.AND P1, PT, R9, RZ, PT ;  /* 0x000000ff0900720b */ /* 0x000fe20003f2d000 */
[----:B------:R-:W2:Y:S01]  /*05d0*/  MUFU.RCP R24, R24 ;  /* 0x0000001800187308 */ /* 0x000ea20000001000 */
[----:B------:R-:W-:Y:S01]  /*05e0*/  FSETP.NEU.AND P2, PT, R8, RZ, PT ;  /* 0x000000ff0800720b */ /* 0x000fe20003f4d000 */
[----:B-1----:R-:W-:Y:S01]  /*05f0*/  FMUL R20, R2, R25 ;  /* 0x0000001902147220 */ /* 0x002fe20000400000 */
[----:B------:R-:W-:Y:S01]  /*0600*/  FADD R2, -R11, R7 ;  /* 0x000000070b027221 */ /* 0x000fe20000000100 */
[----:B------:R-:W-:-:S03]  /*0610*/  FFMA R29, R0, R21, R29 ;  /* 0x00000015001d7223 */ /* 0x000fc6000000001d */
[----:B------:R-:W-:Y:S01]  /*0620*/  FFMA R10, R2, R21, R11 ;  /* 0x00000015020a7223 */ /* 0x000fe2000000000b */
[----:B------:R-:W-:Y:S01]  /*0630*/  FADD R11, R6, -R29 ;  /* 0x8000001d060b7221 */ /* 0x000fe20000000000 */
[----:B------:R-:W-:Y:S02]  /*0640*/  FSEL R26, R29, RZ, !P0 ;  /* 0x000000ff1d1a7208 */ /* 0x000fe40004000000 */
[----:B------:R-:W-:Y:S01]  /*0650*/  FSEL R20, R20, RZ, P1 ;  /* 0x000000ff14147208 */ /* 0x000fe20000800000 */
[----:B------:R-:W-:Y:S01]  /*0660*/  FFMA R11, R0, R11, RZ ;  /* 0x0000000b000b7223 */ /* 0x000fe200000000ff */
[----:B------:R-:W-:Y:S01]  /*0670*/  FADD R21, R7, -R10 ;  /* 0x8000000a07157221 */ /* 0x000fe20000000000 */
[--C-:B------:R-:W-:Y:S01]  /*0680*/  FADD R0, R26, -R23.reuse ;  /* 0x800000171a007221 */ /* 0x100fe20000000000 */
[----:B--2---:R-:W-:Y:S01]  /*0690*/  FMUL R24, R24, R27 ;  /* 0x0000001b18187220 */ /* 0x004fe20000400000 */
[----:B------:R-:W-:Y:S01]  /*06a0*/  FSEL R10, R10, RZ, !P0 ;  /* 0x000000ff0a0a7208 */ /* 0x000fe20004000000 */
[----:B------:R-:W-:Y:S01]  /*06b0*/  FFMA R2, R2, R21, RZ ;  /* 0x0000001502027223 */ /* 0x000fe200000000ff */
[----:B------:R-:W-:Y:S01]  /*06c0*/  FSEL R25, R11, RZ, !P0 ;  /* 0x000000ff0b197208 */ /* 0x000fe20004000000 */
[C---:B------:R-:W-:Y:S01]  /*06d0*/  FMUL R11, R0.reuse, R0 ;  /* 0x00000000000b7220 */ /* 0x040fe20000400000 */
[----:B------:R-:W-:Y:S01]  /*06e0*/  FFMA R23, R0, R20, R23 ;  /* 0x0000001400177223 */ /* 0x000fe20000000017 */
[----:B------:R-:W-:Y:S01]  /*06f0*/  FADD R0, R8, R8 ;  /* 0x0000000808007221 */ /* 0x000fe20000000000 */
[----:B------:R-:W-:Y:S01]  /*0700*/  FSEL R24, R24, RZ, P2 ;  /* 0x000000ff18187208 */ /* 0x000fe20001000000 */
[----:B------:R-:W-:Y:S01]  /*0710*/  FMUL R18, R18, R11 ;  /* 0x0000000b12127220 */ /* 0x000fe20000400000 */
[----:B------:R-:W-:Y:S01]  /*0720*/  FADD R21, R25, R22 ;  /* 0x0000001619157221 */ /* 0x000fe20000000000 */
[C---:B------:R-:W-:Y:S01]  /*0730*/  FMUL R11, R0.reuse, 0.25 ;  /* 0x3e800000000b7820 */ /* 0x040fe20000400000 */
[----:B------:R-:W-:Y:S01]  /*0740*/  FSETP.GEU.AND P3, PT, |R0|, 1.175494350822287508e-38, PT ;  /* 0x008000000000780b */ /* 0x000fe20003f6e200 */
[----:B------:R-:W-:Y:S01]  /*0750*/  FADD R10, R10, -R23 ;  /* 0x800000170a0a7221 */ /* 0x000fe20000000000 */
[----:B------:R-:W-:Y:S01]  /*0760*/  FSETP.GT.AND P1, PT, |R0|, 8.50705917302346158658e+37, PT ;  /* 0x7e8000000000780b */ /* 0x000fe20003f24200 */
[----:B------:R-:W-:Y:S01]  /*0770*/  FFMA R18, R20, R18, R21 ;  /* 0x0000001214127223 */ /* 0x000fe20000000015 */
[----:B------:R-:W-:Y:S01]  /*0780*/  FSEL R21, R2, RZ, !P0 ;  /* 0x000000ff02157208 */ /* 0x000fe20004000000 */
[C---:B------:R-:W-:Y:S01]  /*0790*/  FMUL R2, R10.reuse, R10 ;  /* 0x0000000a0a027220 */ /* 0x040fe20000400000 */
[----:B------:R-:W-:Y:S01]  /*07a0*/  FSEL R20, R11, R0, P1 ;  /* 0x000000000b147208 */ /* 0x000fe20000800000 */
[----:B------:R-:W-:Y:S01]  /*07b0*/  FFMA R23, R10, R24, R23 ;  /* 0x000000180a177223 */ /* 0x000fe20000000017 */
[----:B------:R-:W-:Y:S01]  /*07c0*/  FSETP.NEU.AND P2, PT, R0, RZ, PT ;  /* 0x000000ff0000720b */ /* 0x000fe20003f4d000 */
[----:B------:R-:W-:Y:S01]  /*07d0*/  FADD R21, R21, R18 ;  /* 0x0000001215157221 */ /* 0x000fe20000000000 */
[----:B------:R-:W-:Y:S01]  /*07e0*/  FMUL R2, R9, R2 ;  /* 0x0000000209027220 */ /* 0x000fe20000400000 */
[----:B------:R-:W-:Y:S01]  /*07f0*/  FMUL R9, R8, 0.25 ;  /* 0x3e80000008097820 */ /* 0x000fe20000400000 */
[----:B------:R-:W1:Y:S01]  /*0800*/  SHFL.BFLY PT, R10, R23, 0x10, 0x1f ;  /* 0x0e001f00170a7f89 */ /* 0x000e6200000e0000 */
[----:B------:R-:W-:Y:S01]  /*0810*/  @!P3 FMUL R20, R20, 16777216 ;  /* 0x4b8000001414b820 */ /* 0x000fe20000400000 */
[----:B------:R-:W-:Y:S01]  /*0820*/  FFMA R24, R24, R2, R21 ;  /* 0x0000000218187223 */ /* 0x000fe20000000015 */
[----:B------:R-:W-:Y:S01]  /*0830*/  FADD R2, R0, R0 ;  /* 0x0000000000027221 */ /* 0x000fe20000000000 */
[----:B------:R-:W-:-:S03]  /*0840*/  FSEL R9, R9, R8, P1 ;  /* 0x0000000809097208 */ /* 0x000fc60000800000 */
[----:B------:R-:W2:Y:S01]  /*0850*/  MUFU.RCP R20, R20 ;  /* 0x0000001400147308 */ /* 0x000ea20000001000 */
[----:B------:R-:W3:Y:S01]  /*0860*/  SHFL.BFLY PT, R21, R24, 0x10, 0x1f ;  /* 0x0e001f0018157f89 */ /* 0x000ee200000e0000 */
[----:B------:R-:W-:Y:S01]  /*0870*/  @!P3 FMUL R9, R9, 16777216 ;  /* 0x4b8000000909b820 */ /* 0x000fe20000400000 */
[C---:B------:R-:W-:Y:S02]  /*0880*/  FSETP.GEU.AND P3, PT, |R2|.reuse, 1.175494350822287508e-38, PT ;  /* 0x008000000200780b */ /* 0x040fe40003f6e200 */
[----:B------:R-:W-:-:S04]  /*0890*/  FSETP.GT.AND P1, PT, |R2|, 8.50705917302346158658e+37, PT ;  /* 0x7e8000000200780b */ /* 0x000fc80003f24200 */
[----:B------:R-:W-:Y:S01]  /*08a0*/  FSEL R11, R11, R0, P1 ;  /* 0x000000000b0b7208 */ /* 0x000fe20000800000 */
[----:B--2---:R-:W-:Y:S01]  /*08b0*/  FMUL R18, R20, R9 ;  /* 0x0000000914127220 */ /* 0x004fe20000400000 */
[----:B------:R-:W-:Y:S01]  /*08c0*/  FMUL R9, R2, 0.25 ;  /* 0x3e80000002097820 */ /* 0x000fe20000400000 */
[----:B-1----:R-:W-:-:S04]  /*08d0*/  FADD R10, -R23, R10 ;  /* 0x0000000a170a7221 */ /* 0x002fc80000000100 */
[----:B------:R-:W-:Y:S01]  /*08e0*/  @!P3 FMUL R11, R11, 16777216 ;  /* 0x4b8000000b0bb820 */ /* 0x000fe20000400000 */
[----:B------:R-:W-:Y:S01]  /*08f0*/  FSEL R18, R18, RZ, P2 ;  /* 0x000000ff12127208 */ /* 0x000fe20001000000 */
[----:B------:R-:W-:Y:S01]  /*0900*/  FMUL R25, R10, R10 ;  /* 0x0000000a0a197220 */ /* 0x000fe20000400000 */
[----:B------:R-:W-:Y:S02]  /*0910*/  FSEL R22, R9, R2, P1 ;  /* 0x0000000209167208 */ /* 0x000fe40000800000 */
[----:B------:R-:W-:Y:S01]  /*0920*/  FSETP.NEU.AND P2, PT, R2, RZ, PT ;  /* 0x000000ff0200720b */ /* 0x000fe20003f4d000 */
[----:B------:R-:W-:Y:S01]  /*0930*/  FFMA R23, R10, R18, R23 ;  /* 0x000000120a177223 */ /* 0x000fe20000000017 */
[----:B------:R-:W-:Y:S01]  /*0940*/  FMUL R10, R8, R25 ;  /* 0x00000019080a7220 */ /* 0x000fe20000400000 */
[----:B------:R-:W-:Y:S01]  /*0950*/  @!P3 FMUL R22, R22, 16777216 ;  /* 0x4b8000001616b820 */ /* 0x000fe20000400000 */
[----:B---3--:R-:W-:Y:S01]  /*0960*/  FADD R21, R24, R21 ;  /* 0x0000001518157221 */ /* 0x008fe20000000000 */
[----:B------:R-:W-:Y:S01]  /*0970*/  FADD R8, R2, R2 ;  /* 0x0000000202087221 */ /* 0x000fe20000000000 */
[----:B------:R-:W1:Y:S02]  /*0980*/  SHFL.BFLY PT, R20, R23, 0x8, 0x1f ;  /* 0x0d001f0017147f89 */ /* 0x000e6400000e0000 */
[----:B------:R-:W-:Y:S01]  /*0990*/  FFMA R10, R18, R10, R21 ;  /* 0x0000000a120a7223 */ /* 0x000fe20000000015 */
[----:B------:R-:W2:Y:S01]  /*09a0*/  MUFU.RCP R22, R22 ;  /* 0x0000001600167308 */ /* 0x000ea20000001000 */
[----:B------:R-:W-:-:S02]  /*09b0*/  FSETP.GEU.AND P3, PT, |R8|, 1.175494350822287508e-38, PT ;  /* 0x008000000800780b */ /* 0x000fc40003f6e200 */
[----:B------:R-:W-:Y:S01]  /*09c0*/  FSETP.GT.AND P1, PT, |R8|, 8.50705917302346158658e+37, PT ;  /* 0x7e8000000800780b */ /* 0x000fe20003f24200 */
[----:B------:R-:W3:Y:S03]  /*09d0*/  SHFL.BFLY PT, R21, R10, 0x8, 0x1f ;  /* 0x0d001f000a157f89 */ /* 0x000ee600000e0000 */
[----:B------:R-:W-:-:S07]  /*09e0*/  FSEL R9, R9, R2, P1 ;  /* 0x0000000209097208 */ /* 0x000fce0000800000 */
[----:B------:R-:W-:Y:S01]  /*09f0*/  @!P3 FMUL R9, R9, 16777216 ;  /* 0x4b8000000909b820 */ /* 0x000fe20000400000 */
[----:B--2---:R-:W-:Y:S01]  /*0a00*/  FMUL R18, R22, R11 ;  /* 0x0000000b16127220 */ /* 0x004fe20000400000 */
[----:B------:R-:W-:-:S04]  /*0a10*/  FMUL R11, R8, 0.25 ;  /* 0x3e800000080b7820 */ /* 0x000fc80000400000 */
[----:B------:R-:W-:Y:S01]  /*0a20*/  FSEL R18, R18, RZ, P2 ;  /* 0x000000ff12127208 */ /* 0x000fe20001000000 */
[----:B-1----:R-:W-:Y:S01]  /*0a30*/  FADD R20, -R23, R20 ;  /* 0x0000001417147221 */ /* 0x002fe20000000100 */
[----:B------:R-:W-:Y:S02]  /*0a40*/  FSEL R22, R11, R8, P1 ;  /* 0x000000080b167208 */ /* 0x000fe40000800000 */
[----:B------:R-:W-:Y:S01]  /*0a50*/  FSETP.NEU.AND P1, PT, R8, RZ, PT ;  /* 0x000000ff0800720b */ /* 0x000fe20003f2d000 */
[C---:B------:R-:W-:Y:S01]  /*0a60*/  FMUL R25, R20.reuse, R20 ;  /* 0x0000001414197220 */ /* 0x040fe20000400000 */
[----:B------:R-:W-:Y:S01]  /*0a70*/  FFMA R23, R20, R18, R23 ;  /* 0x0000001214177223 */ /* 0x000fe20000000017 */
[----:B------:R-:W-:Y:S01]  /*0a80*/  @!P3 FMUL R22, R22, 16777216 ;  /* 0x4b8000001616b820 */ /* 0x000fe20000400000 */
[----:B---3--:R-:W-:Y:S01]  /*0a90*/  FADD R21, R10, R21 ;  /* 0x000000150a157221 */ /* 0x008fe20000000000 */
[----:B------:R-:W-:Y:S01]  /*0aa0*/  FMUL R25, R0, R25 ;  /* 0x0000001900197220 */ /* 0x000fe20000400000 */
[----:B------:R-:W-:Y:S01]  /*0ab0*/  FADD R0, R8, R8 ;  /* 0x0000000808007221 */ /* 0x000fe20000000000 */
[----:B------:R-:W1:Y:S01]  /*0ac0*/  SHFL.BFLY PT, R20, R23, 0x4, 0x1f ;  /* 0x0c801f0017147f89 */ /* 0x000e6200000e0000 */
[----:B------:R-:W-:Y:S01]  /*0ad0*/  ISETP.GE.AND P3, PT, R19, 0x10, PT ;  /* 0x000000101300780c */ /* 0x000fe20003f66270 */
[----:B------:R-:W2:Y:S01]  /*0ae0*/  MUFU.RCP R22, R22 ;  /* 0x0000001600167308 */ /* 0x000ea20000001000 */
[----:B------:R-:W-:Y:S01]  /*0af0*/  FFMA R10, R18, R25, R21 ;  /* 0x00000019120a7223 */ /* 0x000fe20000000015 */
[----:B------:R-:W-:-:S04]  /*0b00*/  FSETP.GEU.AND P2, PT, |R0|, 1.175494350822287508e-38, PT ;  /* 0x008000000000780b */ /* 0x000fc80003f4e200 */
[----:B------:R-:W3:Y:S01]  /*0b10*/  SHFL.BFLY PT, R21, R10, 0x4, 0x1f ;  /* 0x0c801f000a157f89 */ /* 0x000ee200000e0000 */
[----:B--2---:R-:W-:-:S05]  /*0b20*/  FMUL R9, R22, R9 ;  /* 0x0000000916097220 */ /* 0x004fca0000400000 */
[----:B------:R-:W-:Y:S01]  /*0b30*/  FSEL R18, R9, RZ, P1 ;  /* 0x000000ff09127208 */ /* 0x000fe20000800000 */
[C---:B------:R-:W-:Y:S01]  /*0b40*/  FMUL R9, R0.reuse, 0.25 ;  /* 0x3e80000000097820 */ /* 0x040fe20000400000 */
[----:B------:R-:W-:Y:S01]  /*0b50*/  FSETP.GT.AND P1, PT, |R0|, 8.50705917302346158658e+37, PT ;  /* 0x7e8000000000780b */ /* 0x000fe20003f24200 */
[----:B-1----:R-:W-:-:S03]  /*0b60*/  FADD R20, -R23, R20 ;  /* 0x0000001417147221 */ /* 0x002fc60000000100 */
[----:B------:R-:W-:Y:S01]  /*0b70*/  FSEL R22, R9, R0, P1 ;  /* 0x0000000009167208 */ /* 0x000fe20000800000 */
[C---:B------:R-:W-:Y:S01]  /*0b80*/  FMUL R25, R20.reuse, R20 ;  /* 0x0000001414197220 */ /* 0x040fe20000400000 */
[----:B------:R-:W-:Y:S01]  /*0b90*/  FFMA R23, R20, R18, R23 ;  /* 0x0000001214177223 */ /* 0x000fe20000000017 */
[----:B------:R-:W-:Y:S01]  /*0ba0*/  FSEL R11, R11, R8, P1 ;  /* 0x000000080b0b7208 */ /* 0x000fe20000800000 */
[----:B---3--:R-:W-:Y:S01]  /*0bb0*/  FADD R21, R10, R21 ;  /* 0x000000150a157221 */ /* 0x008fe20000000000 */
[----:B------:R-:W-:Y:S01]  /*0bc0*/  @!P2 FMUL R22, R22, 16777216 ;  /* 0x4b8000001616a820 */ /* 0x000fe20000400000 */
[----:B------:R-:W-:Y:S01]  /*0bd0*/  FMUL R2, R2, R25 ;  /* 0x0000001902027220 */ /* 0x000fe20000400000 */
[----:B------:R-:W1:Y:S01]  /*0be0*/  SHFL.BFLY PT, R20, R23, 0x2, 0x1f ;  /* 0x0c401f0017147f89 */ /* 0x000e6200000e0000 */
[----:B------:R-:W-:Y:S01]  /*0bf0*/  @!P2 FMUL R11, R11, 16777216 ;  /* 0x4b8000000b0ba820 */ /* 0x000fe20000400000 */
[----:B------:R-:W-:Y:S01]  /*0c00*/  FADD R10, R0, R0 ;  /* 0x00000000000a7221 */ /* 0x000fe20000000000 */
[----:B------:R-:W-:Y:S01]  /*0c10*/  FFMA R2, R18, R2, R21 ;  /* 0x0000000212027223 */ /* 0x000fe20000000015 */
[----:B------:R-:W2:Y:S01]  /*0c20*/  MUFU.RCP R22, R22 ;  /* 0x0000001600167308 */ /* 0x000ea20000001000 */
[----:B------:R-:W-:Y:S01]  /*0c30*/  FSETP.NEU.AND P1, PT, R0, RZ, PT ;  /* 0x000000ff0000720b */ /* 0x000fe20003f2d000 */
[C---:B------:R-:W-:Y:S01]  /*0c40*/  FMUL R27, R10.reuse, 0.25 ;  /* 0x3e8000000a1b7820 */ /* 0x040fe20000400000 */
[----:B------:R-:W-:Y:S01]  /*0c50*/  FSETP.GEU.AND P2, PT, |R10|, 1.175494350822287508e-38, PT ;  /* 0x008000000a00780b */ /* 0x000fe20003f4e200 */
[----:B------:R-:W3:Y:S01]  /*0c60*/  SHFL.BFLY PT, R21, R2, 0x2, 0x1f ;  /* 0x0c401f0002157f89 */ /* 0x000ee200000e0000 */
[----:B--2---:R-:W-:-:S05]  /*0c70*/  FMUL R11, R22, R11 ;  /* 0x0000000b160b7220 */ /* 0x004fca0000400000 */
[----:B------:R-:W-:Y:S01]  /*0c80*/  FSEL R11, R11, RZ, P1 ;  /* 0x000000ff0b0b7208 */ /* 0x000fe20000800000 */
[----:B-1----:R-:W-:Y:S01]  /*0c90*/  FADD R20, -R23, R20 ;  /* 0x0000001417147221 */ /* 0x002fe20000000100 */
[----:B------:R-:W-:-:S03]  /*0ca0*/  FSETP.GT.AND P1, PT, |R10|, 8.50705917302346158658e+37, PT ;  /* 0x7e8000000a00780b */ /* 0x000fc60003f24200 */
[C---:B------:R-:W-:Y:S01]  /*0cb0*/  FMUL R25, R20.reuse, R20 ;  /* 0x0000001414197220 */ /* 0x040fe20000400000 */
[----:B------:R-:W-:Y:S01]  /*0cc0*/  FFMA R23, R20, R11, R23 ;  /* 0x0000000b14177223 */ /* 0x000fe20000000017 */
[----:B------:R-:W-:Y:S01]  /*0cd0*/  FSEL R27, R27, R10, P1 ;  /* 0x0000000a1b1b7208 */ /* 0x000fe20000800000 */
[----:B---3--:R-:W-:Y:S01]  /*0ce0*/  FADD R2, R2, R21 ;  /* 0x0000001502027221 */ /* 0x008fe20000000000 */
[----:B------:R-:W-:Y:S01]  /*0cf0*/  FMUL R25, R8, R25 ;  /* 0x0000001908197220 */ /* 0x000fe20000400000 */
[----:B------:R-:W-:Y:S01]  /*0d00*/  FSEL R18, R9, R0, P1 ;  /* 0x0000000009127208 */ /* 0x000fe20000800000 */
[----:B------:R-:W1:Y:S01]  /*0d10*/  SHFL.BFLY PT, R8, R23, 0x1, 0x1f ;  /* 0x0c201f0017087f89 */ /* 0x000e6200000e0000 */
[----:B------:R-:W-:Y:S01]  /*0d20*/  @!P2 FMUL R27, R27, 16777216 ;  /* 0x4b8000001b1ba820 */ /* 0x000fe20000400000 */
[----:B------:R-:W-:Y:S01]  /*0d30*/  FFMA R2, R11, R25, R2 ;  /* 0x000000190b027223 */ /* 0x000fe20000000002 */
[----:B------:R-:W-:Y:S01]  /*0d40*/  FSETP.NEU.AND P1, PT, R10, RZ, PT ;  /* 0x000000ff0a00720b */ /* 0x000fe20003f2d000 */
[----:B------:R-:W-:Y:S01]  /*0d50*/  @!P2 FMUL R18, R18, 16777216 ;  /* 0x4b8000001212a820 */ /* 0x000fe20000400000 */
[----:B------:R-:W-:-:S02]  /*0d60*/  LOP3.LUT P2, RZ, R19, 0x1f, RZ, 0xc0, !PT ;  /* 0x0000001f13ff7812 */ /* 0x000fc4000784c0ff */
[----:B------:R-:W2:Y:S01]  /*0d70*/  SHFL.BFLY PT, R11, R2, 0x1, 0x1f ;  /* 0x0c201f00020b7f89 */ /* 0x000ea200000e0000 */
[----:B------:R-:W3:Y:S01]  /*0d80*/  MUFU.RCP R27, R27 ;  /* 0x0000001b001b7308 */ /* 0x000ee20000001000 */
[----:B------:R-:W-:-:S04]  /*0d90*/  SHF.R.U32.HI R20, RZ, 0x3, R19 ;  /* 0x00000003ff147819 */ /* 0x000fc80000011613 */
[----:B------:R-:W-:-:S05]  /*0da0*/  LOP3.LUT R21, R20, 0x3c, RZ, 0xc0, !PT ;  /* 0x0000003c14157812 */ /* 0x000fca00078ec0ff */
[----:B------:R-:W-:Y:S01]  /*0db0*/  @!P2 STS [R21+UR4+0x80], R10 ;  /* 0x0000800a1500a988 */ /* 0x000fe20008000804 */
[----:B---3--:R-:W-:Y:S01]  /*0dc0*/  FMUL R18, R27, R18 ;  /* 0x000000121b127220 */ /* 0x008fe20000400000 */
[----:B-1----:R-:W-:-:S04]  /*0dd0*/  FADD R8, -R23, R8 ;  /* 0x0000000817087221 */ /* 0x002fc80000000100 */
[----:B------:R-:W-:Y:S01]  /*0de0*/  FMUL R9, R8, R8 ;  /* 0x0000000808097220 */ /* 0x000fe20000400000 */
[----:B------:R-:W-:Y:S01]  /*0df0*/  FSEL R18, R18, RZ, P1 ;  /* 0x000000ff12127208 */ /* 0x000fe20000800000 */
[----:B--2---:R-:W-:Y:S02]  /*0e00*/  FADD R11, R2, R11 ;  /* 0x0000000b020b7221 */ /* 0x004fe40000000000 */
[----:B------:R-:W-:Y:S02]  /*0e10*/  FMUL R9, R0, R9 ;  /* 0x0000000900097220 */ /* 0x000fe40000400000 */
[----:B------:R-:W-:Y:S02]  /*0e20*/  FFMA R8, R8, R18, R23 ;  /* 0x0000001208087223 */ /* 0x000fe40000000017 */
[----:B------:R-:W-:-:S03]  /*0e30*/  FFMA R18, R18, R9, R11 ;  /* 0x0000000912127223 */ /* 0x000fc6000000000b */
[----:B------:R-:W-:Y:S04]  /*0e40*/  @!P2 STS [R21+UR4], R8 ;  /* 0x000000081500a988 */ /* 0x000fe80008000804 */
[----:B------:R-:W-:Y:S01]  /*0e50*/  @!P2 STS [R21+UR4+0x40], R18 ;  /* 0x000040121500a988 */ /* 0x000fe20008000804 */
[----:B------:R-:W-:Y:S06]  /*0e60*/  BAR.SYNC.DEFER_BLOCKING 0x0 ;  /* 0x0000000000007b1d */ /* 0x000fec0000010000 */
[----:B------:R-:W1:Y:S04]  /*0e70*/  @!P3 LDS R16, [R15+UR4+0x80] ;  /* 0x000080040f10b984 */ /* 0x000e680008000800 */
[----:B------:R-:W2:Y:S04]  /*0e80*/  @!P3 LDS R14, [R15+UR4] ;  /* 0x000000040f0eb984 */ /* 0x000ea80008000800 */
[----:B------:R-:W3:Y:S04]  /*0e90*/  @!P3 LDS R17, [R15+UR4+0x40] ;  /* 0x000040040f11b984 */ /* 0x000ee80008000800 */
[----:B-1----:R-:W1:Y:S04]  /*0ea0*/  SHFL.BFLY PT, R9, R16, 0x8, 0x1f ;  /* 0x0d001f0010097f89 */ /* 0x002e6800000e0000 */
[----:B--2---:R-:W-:Y:S04]  /*0eb0*/  SHFL.BFLY PT, R7, R14, 0x8, 0x1f ;  /* 0x0d001f000e077f89 */ /* 0x004fe800000e0000 */
[----:B---3--:R-:W2:Y:S01]  /*0ec0*/  SHFL.BFLY PT, R4, R17, 0x8, 0x1f ;  /* 0x0d001f0011047f89 */ /* 0x008ea200000e0000 */
[----:B-1----:R-:W-:-:S04]  /*0ed0*/  FADD R0, R16, R9 ;  /* 0x0000000910007221 */ /* 0x002fc80000000000 */
[C---:B------:R-:W-:Y:S01]  /*0ee0*/  FMUL R11, R0.reuse, 0.25 ;  /* 0x3e800000000b7820 */ /* 0x040fe20000400000 */
[C---:B------:R-:W-:Y:S01]  /*0ef0*/  FSETP.GEU.AND P1, PT, |R0|.reuse, 1.175494350822287508e-38, PT ;  /* 0x008000000000780b */ /* 0x040fe20003f2e200 */
[----:B------:R-:W1:Y:S01]  /*0f00*/  SHFL.BFLY PT, R5, R0, 0x4, 0x1f ;  /* 0x0c801f0000057f89 */ /* 0x000e6200000e0000 */
[----:B------:R-:W-:Y:S01]  /*0f10*/  FSETP.GT.AND P0, PT, |R0|, 8.50705917302346158658e+37, PT ;  /* 0x7e8000000000780b */ /* 0x000fe20003f04200 */
[----:B--2---:R-:W-:-:S03]  /*0f20*/  FADD R17, R17, R4 ;  /* 0x0000000411117221 */ /* 0x004fc60000000000 */
[----:B------:R-:W-:-:S07]  /*0f30*/  FSEL R11, R11, R0, P0 ;  /* 0x000000000b0b7208 */ /* 0x000fce0000000000 */
[----:B------:R-:W-:Y:S02]  /*0f40*/  @!P1 FMUL R11, R11, 16777216 ;  /* 0x4b8000000b0b9820 */ /* 0x000fe40000400000 */
[----:B------:R-:W-:Y:S02]  /*0f50*/  @P0 FMUL R9, R9, 0.25 ;  /* 0x3e80000009090820 */ /* 0x000fe40000400000 */
[----:B------:R-:W2:Y:S02]  /*0f60*/  MUFU.RCP R6, R11 ;  /* 0x0000000b00067308 */ /* 0x000ea40000001000 */
[----:B------:R-:W-:Y:S01]  /*0f70*/  @!P1 FMUL R9, R9, 16777216 ;  /* 0x4b80000009099820 */ /* 0x000fe20000400000 */
[C---:B------:R-:W-:Y:S01]  /*0f80*/  FSETP.NEU.AND P1, PT, R0.reuse, RZ, PT ;  /* 0x000000ff0000720b */ /* 0x040fe20003f2d000 */
[----:B-1----:R-:W-:-:S04]  /*0f90*/  FADD R2, R0, R5 ;  /* 0x0000000500027221 */ /* 0x002fc80000000000 */
[C---:B------:R-:W-:Y:S01]  /*0fa0*/  FMUL R13, R2.reuse, 0.25 ;  /* 0x3e800000020d7820 */ /* 0x040fe20000400000 */
[----:B------:R-:W-:Y:S01]  /*0fb0*/  FSETP.GEU.AND P2, PT, |R2|, 1.175494350822287508e-38, PT ;  /* 0x008000000200780b */ /* 0x000fe20003f4e200 */
[----:B--2---:R-:W-:Y:S01]  /*0fc0*/  FMUL R6, R6, R9 ;  /* 0x0000000906067220 */ /* 0x004fe20000400000 */
[----:B------:R-:W-:Y:S01]  /*0fd0*/  FADD R9, -R14, R7 ;  /* 0x000000070e097221 */ /* 0x000fe20000000100 */
[----:B------:R-:W-:Y:S01]  /*0fe0*/  FSETP.GT.AND P0, PT, |R2|, 8.50705917302346158658e+37, PT ;  /* 0x7e8000000200780b */ /* 0x000fe20003f04200 */
[----:B------:R-:W1:Y:S02]  /*0ff0*/  SHFL.BFLY PT, R7, R2, 0x2, 0x1f ;  /* 0x0c401f0002077f89 */ /* 0x000e6400000e0000 */
[----:B------:R-:W-:Y:S01]  /*1000*/  FSEL R6, R6, RZ, P1 ;  /* 0x000000ff06067208 */ /* 0x000fe20000800000 */
[----:B------:R-:W-:Y:S01]  /*1010*/  FMUL R11, R9, R9 ;  /* 0x00000009090b7220 */ /* 0x000fe20000400000 */
[----:B------:R-:W-:Y:S02]  /*1020*/  FSEL R13, R13, R2, P0 ;  /* 0x000000020d0d7208 */ /* 0x000fe40000000000 */
[----:B------:R-:W-:Y:S01]  /*1030*/  FSETP.NEU.AND P1, PT, R2, RZ, PT ;  /* 0x000000ff0200720b */ /* 0x000fe20003f2d000 */
[----:B------:R-:W-:Y:S01]  /*1040*/  FFMA R9, R9, R6, R14 ;  /* 0x0000000609097223 */ /* 0x000fe2000000000e */
[----:B------:R-:W-:Y:S01]  /*1050*/  FMUL R11, R16, R11 ;  /* 0x0000000b100b7220 */ /* 0x000fe20000400000 */
[----:B------:R-:W-:-:S03]  /*1060*/  @!P2 FMUL R13, R13, 16777216 ;  /* 0x4b8000000d0da820 */ /* 0x000fc60000400000 */
[----:B------:R-:W2:Y:S01]  /*1070*/  SHFL.BFLY PT, R8, R9, 0x4, 0x1f ;  /* 0x0c801f0009087f89 */ /* 0x000ea200000e0000 */
[----:B------:R-:W3:Y:S01]  /*1080*/  MUFU.RCP R10, R13 ;  /* 0x0000000d000a7308 */ /* 0x000ee20000001000 */
[----:B------:R-:W-:Y:S01]  /*1090*/  FFMA R11, R6, R11, R17 ;  /* 0x0000000b060b7223 */ /* 0x000fe20000000011 */
[----:B------:R-:W-:-:S04]  /*10a0*/  @P0 FMUL R5, R5, 0.25 ;  /* 0x3e80000005050820 */ /* 0x000fc80000400000 */
[----:B------:R-:W4:Y:S01]  /*10b0*/  SHFL.BFLY PT, R6, R11, 0x4, 0x1f ;  /* 0x0c801f000b067f89 */ /* 0x000f2200000e0000 */
[----:B------:R-:W-:Y:S01]  /*10c0*/  @!P2 FMUL R5, R5, 16777216 ;  /* 0x4b8000000505a820 */ /* 0x000fe20000400000 */
[----:B-1----:R-:W-:-:S03]  /*10d0*/  FADD R4, R2, R7 ;  /* 0x0000000702047221 */ /* 0x002fc60000000000 */
[----:B---3--:R-:W-:Y:S02]  /*10e0*/  FMUL R10, R10, R5 ;  /* 0x000000050a0a7220 */ /* 0x008fe40000400000 */
[C---:B------:R-:W-:Y:S01]  /*10f0*/  FSETP.GEU.AND P2, PT, |R4|.reuse, 1.175494350822287508e-38, PT ;  /* 0x008000000400780b */ /* 0x040fe20003f4e200 */
[C---:B------:R-:W-:Y:S01]  /*1100*/  FMUL R5, R4.reuse, 0.25 ;  /* 0x3e80000004057820 */ /* 0x040fe20000400000 */
[----:B------:R-:W-:Y:S02]  /*1110*/  FSETP.GT.AND P0, PT, |R4|, 8.50705917302346158658e+37, PT ;  /* 0x7e8000000400780b */ /* 0x000fe40003f04200 */
[----:B------:R-:W-:Y:S02]  /*1120*/  FSEL R10, R10, RZ, P1 ;  /* 0x000000ff0a0a7208 */ /* 0x000fe40000800000 */
[----:B------:R-:W-:Y:S01]  /*1130*/  FSEL R12, R5, R4, P0 ;  /* 0x00000004050c7208 */ /* 0x000fe20000000000 */
[----:B--2---:R-:W-:Y:S01]  /*1140*/  FADD R8, -R9, R8 ;  /* 0x0000000809087221 */ /* 0x004fe20000000100 */
[----:B------:R-:W1:Y:S03]  /*1150*/  SHFL.BFLY PT, R5, R4, 0x1, 0x1f ;  /* 0x0c201f0004057f89 */ /* 0x000e6600000e0000 */
[C---:B------:R-:W-:Y:S01]  /*1160*/  FMUL R13, R8.reuse, R8 ;  /* 0x00000008080d7220 */ /* 0x040fe20000400000 */
[----:B------:R-:W-:Y:S01]  /*1170*/  FFMA R8, R8, R10, R9 ;  /* 0x0000000a08087223 */ /* 0x000fe20000000009 */
[----:B------:R-:W-:Y:S01]  /*1180*/  @!P2 FMUL R12, R12, 16777216 ;  /* 0x4b8000000c0ca820 */ /* 0x000fe20000400000 */
[----:B----4-:R-:W-:Y:S01]  /*1190*/  FADD R11, R11, R6 ;  /* 0x000000060b0b7221 */ /* 0x010fe20000000000 */
[----:B------:R-:W-:Y:S01]  /*11a0*/  FMUL R13, R0, R13 ;  /* 0x0000000d000d7220 */ /* 0x000fe20000400000 */
[----:B------:R-:W-:Y:S01]  /*11b0*/  @P0 FMUL R7, R7, 0.25 ;  /* 0x3e80000007070820 */ /* 0x000fe20000400000 */
[----:B------:R-:W2:Y:S01]  /*11c0*/  SHFL.BFLY PT, R9, R8, 0x2, 0x1f ;  /* 0x0c401f0008097f89 */ /* 0x000ea200000e0000 */
[----:B------:R-:W-:Y:S01]  /*11d0*/  FSETP.NEU.AND P0, PT, R4, RZ, PT ;  /* 0x000000ff0400720b */ /* 0x000fe20003f0d000 */
[----:B------:R-:W3:Y:S01]  /*11e0*/  MUFU.RCP R12, R12 ;  /* 0x0000000c000c7308 */ /* 0x000ee20000001000 */
[----:B------:R-:W-:Y:S01]  /*11f0*/  FFMA R11, R10, R13, R11 ;  /* 0x0000000d0a0b7223 */ /* 0x000fe2000000000b */
[----:B------:R-:W-:-:S04]  /*1200*/  @!P2 FMUL R7, R7, 16777216 ;  /* 0x4b8000000707a820 */ /* 0x000fc80000400000 */
[----:B------:R-:W4:Y:S01]  /*1210*/  SHFL.BFLY PT, R6, R11, 0x2, 0x1f ;  /* 0x0c401f000b067f89 */ /* 0x000f2200000e0000 */
[----:B-1----:R-:W-:Y:S01]  /*1220*/  FADD R0, R4, R5 ;  /* 0x0000000504007221 */ /* 0x002fe20000000000 */
[----:B---3--:R-:W-:-:S03]  /*1230*/  FMUL R7, R12, R7 ;  /* 0x000000070c077220 */ /* 0x008fc60000400000 */
[C---:B------:R-:W-:Y:S01]  /*1240*/  FMUL R13, R0.reuse, 0.25 ;  /* 0x3e800000000d7820 */ /* 0x040fe20000400000 */
[----:B------:R-:W-:Y:S02]  /*1250*/  FSETP.GEU.AND P1, PT, |R0|, 1.175494350822287508e-38, PT ;  /* 0x008000000000780b */ /* 0x000fe40003f2e200 */
[----:B------:R-:W-:Y:S01]  /*1260*/  FSEL R7, R7, RZ, P0 ;  /* 0x000000ff07077208 */ /* 0x000fe20000000000 */
[----:B--2---:R-:W-:Y:S01]  /*1270*/  FADD R9, -R8, R9 ;  /* 0x0000000908097221 */ /* 0x004fe20000000100 */
[----:B------:R-:W-:-:S03]  /*1280*/  FSETP.GT.AND P0, PT, |R0|, 8.50705917302346158658e+37, PT ;  /* 0x7e8000000000780b */ /* 0x000fc60003f04200 */
[C---:B------:R-:W-:Y:S01]  /*1290*/  FFMA R8, R9.reuse, R7, R8 ;  /* 0x0000000709087223 */ /* 0x040fe20000000008 */
[----:B------:R-:W-:Y:S01]  /*12a0*/  FMUL R9, R9, R9 ;  /* 0x0000000909097220 */ /* 0x000fe20000400000 */
[----:B------:R-:W-:Y:S01]  /*12b0*/  FSEL R13, R13, R0, P0 ;  /* 0x000000000d0d7208 */ /* 0x000fe20000000000 */
[----:B----4-:R-:W-:Y:S02]  /*12c0*/  FADD R6, R11, R6 ;  /* 0x000000060b067221 */ /* 0x010fe40000000000 */
[----:B------:R-:W-:Y:S01]  /*12d0*/  FMUL R9, R2, R9 ;  /* 0x0000000902097220 */ /* 0x000fe20000400000 */
[----:B------:R-:W1:Y:S01]  /*12e0*/  SHFL.BFLY PT, R11, R8, 0x1, 0x1f ;  /* 0x0c201f00080b7f89 */ /* 0x000e6200000e0000 */
[----:B------:R-:W-:Y:S02]  /*12f0*/  @!P1 FMUL R13, R13, 16777216 ;  /* 0x4b8000000d0d9820 */ /* 0x000fe40000400000 */
[----:B------:R-:W-:Y:S01]  /*1300*/  FFMA R6, R7, R9, R6 ;  /* 0x0000000907067223 */ /* 0x000fe20000000006 */
[----:B------:R-:W-:Y:S01]  /*1310*/  @P0 FMUL R5, R5, 0.25 ;  /* 0x3e80000005050820 */ /* 0x000fe20000400000 */
[----:B------:R-:W2:Y:S01]  /*1320*/  MUFU.RCP R2, R13 ;  /* 0x0000000d00027308 */ /* 0x000ea20000001000 */
[----:B------:R-:W-:-:S02]  /*1330*/  LOP3.LUT P0, RZ, R19, 0xf, RZ, 0xc0, !PT ;  /* 0x0000000f13ff7812 */ /* 0x000fc4000780c0ff */
[----:B------:R-:W3:Y:S01]  /*1340*/  SHFL.BFLY PT, R7, R6, 0x1, 0x1f ;  /* 0x0c201f0006077f89 */ /* 0x000ee200000e0000 */
[----:B------:R-:W-:Y:S01]  /*1350*/  @!P1 FMUL R5, R5, 16777216 ;  /* 0x4b80000005059820 */ /* 0x000fe20000400000 */
[----:B------:R-:W-:Y:S02]  /*1360*/  FSETP.NEU.AND P1, PT, R0, RZ, PT ;  /* 0x000000ff0000720b */ /* 0x000fe40003f2d000 */
[----:B------:R-:W-:Y:S01]  /*1370*/  ISETP.LT.AND P0, PT, R19, 0x10, !P0 ;  /* 0x000000101300780c */ /* 0x000fe20004701270 */
[----:B--2---:R-:W-:Y:S01]  /*1380*/  FMUL R2, R2, R5 ;  /* 0x0000000502027220 */ /* 0x004fe20000400000 */
[----:B-1----:R-:W-:-:S04]  /*1390*/  FADD R11, -R8, R11 ;  /* 0x0000000b080b7221 */ /* 0x002fc80000000100 */
[----:B------:R-:W-:-:S07]  /*13a0*/  FSEL R2, R2, RZ, P1 ;  /* 0x000000ff02027208 */ /* 0x000fce0000800000 */
[----:B------:R-:W-:Y:S01]  /*13b0*/  @P0 STS [R15+UR4+0x80], R0 ;  /* 0x000080000f000988 */ /* 0x000fe20008000804 */
[C---:B------:R-:W-:Y:S01]  /*13c0*/  FMUL R5, R11.reuse, R11 ;  /* 0x0000000b0b057220 */ /* 0x040fe20000400000 */
[----:B------:R-:W-:Y:S01]  /*13d0*/  FFMA R8, R11, R2, R8 ;  /* 0x000000020b087223 */ /* 0x000fe20000000008 */
[----:B------:R-:W-:Y:S01]  /*13e0*/  HFMA2.MMA R11, -RZ, RZ, 0.6875, 0 ;  /* 0x39800000ff0b7435 */ /* 0x000fe200000001ff */
[----:B---3--:R-:W-:Y:S01]  /*13f0*/  FADD R7, R6, R7 ;  /* 0x0000000706077221 */ /* 0x008fe20000000000 */
[----:B------:R-:W-:Y:S02]  /*1400*/  FMUL R5, R4, R5 ;  /* 0x0000000504057220 */ /* 0x000fe40000400000 */
[----:B------:R-:W-:Y:S02]  /*1410*/  @P0 STS [R15+UR4], R8 ;  /* 0x000000080f000988 */ /* 0x000fe40008000804 */
[----:B------:R-:W-:Y:S02]  /*1420*/  FFMA R2, R2, R5, R7 ;  /* 0x0000000502027223 */ /* 0x000fe40000000007 */
[----:B------:R-:W1:Y:S03]  /*1430*/  LDC.64 R4, c[0x0][0x228] ;  /* 0x00008a00ff047b82 */ /* 0x000e660000000a00 */
[----:B------:R-:W-:Y:S05]  /*1440*/  @P0 STS [R15+UR4+0x40], R2 ;  /* 0x000040020f000988 */ /* 0x000fea0008000804 */
[----:B------:R-:W-:Y:S01]  /*1450*/  BAR.SYNC.DEFER_BLOCKING 0x0 ;  /* 0x0000000000007b1d */ /* 0x000fe20000010000 */
[----:B------:R-:W-:-:S04]  /*1460*/  LOP3.LUT P0, RZ, R19, 0x1ff, RZ, 0xc0, !PT ;  /* 0x000001ff13ff7812 */ /* 0x000fc8000780c0ff */
[----:B------:R-:W-:-:S03]  /*1470*/  ISETP.LT.AND P0, PT, R3, 0x80, !P0 ;  /* 0x000000800300780c */ /* 0x000fc60004701270 */
[----:B------:R-:W2:Y:S01]  /*1480*/  LDC.64 R6, c[0x0][0x218] ;  /* 0x00008600ff067b82 */ /* 0x000ea20000000a00 */
[----:B-1----:R-:W-:Y:S01]  /*1490*/  IMAD.WIDE R4, R3, 0x4, R4 ;  /* 0x0000000403047825 */ /* 0x002fe200078e0204 */
[----:B------:R-:W1:Y:S04]  /*14a0*/  LDS R9, [UR4] ;  /* 0x00000004ff097984 */ /* 0x000e680008000800 */
[----:B------:R-:W3:Y:S04]  /*14b0*/  LDS R10, [UR4+0x40] ;  /* 0x00004004ff0a7984 */ /* 0x000ee80008000800 */
[----:B-1----:R2:W-:Y:S01]  /*14c0*/  @P0 STG.E desc[UR6][R4.64], R9 ;  /* 0x0000000904000986 */ /* 0x0025e2000c101906 */
[----:B---3--:R-:W-:Y:S01]  /*14d0*/  FFMA R10, R10, R11, 9.9999997473787516356e-06 ;  /* 0x3727c5ac0a0a7423 */ /* 0x008fe2000000000b */
[----:B------:R-:W-:Y:S06]  /*14e0*/  BAR.SYNC.DEFER_BLOCKING 0x0 ;  /* 0x0000000000007b1d */ /* 0x000fec0000010000 */
[----:B--2---:R-:W-:Y:S05]  /*14f0*/  @!P0 EXIT ;  /* 0x000000000000894d */ /* 0x004fea0003800000 */
[----:B------:R-:W0:Y:S01]  /*1500*/  MUFU.RSQ R5, R10 ;  /* 0x0000000a00057308 */ /* 0x000e220000001400 */
[----:B------:R-:W-:-:S05]  /*1510*/  IMAD.WIDE R2, R3, 0x4, R6 ;  /* 0x0000000403027825 */ /* 0x000fca00078e0206 */
[----:B0-----:R-:W-:Y:S01]  /*1520*/  STG.E desc[UR6][R2.64], R5 ;  /* 0x0000000502007986 */ /* 0x001fe2000c101906 */
[----:B------:R-:W-:Y:S05]  /*1530*/  EXIT ;  /* 0x000000000000794d */ /* 0x000fea0003800000 */
.L_x_0:
[----:B------:R-:W-:-:S00]  /*1540*/  BRA `(.L_x_0) ;  /* 0xfffffffc00fc7947 */ /* 0x000fc0000383ffff */
[----:B------:R-:W-:-:S00]  /*1550*/  NOP ;  /* 0x0000000000007918 */ /* 0x000fc00000000000 */
        /* <DEDUP_REMOVED lines=10> */
.L_x_1:


//--------------------- .nv.global.init           --------------------------
	.section	.nv.global.init,"aw",@progbits
.nv.global.init:
	.type		_$_str,@object
	.size		_$_str,(.L_0 - _$_str)
_$_str:
        /*0000*/ 	.byte	0x5f, 0x5f, 0x43, 0x55, 0x44, 0x41, 0x5f, 0x46, 0x54, 0x5a, 0x00
.L_0:


//--------------------- .nv.shared.triton_red_fused__native_batch_norm_legit_convolution_1 --------------------------
	.section	.nv.shared.triton_red_fused__native_batch_norm_legit_convolution_1,"aw",@nobits
	.sectionflags	@""
	.align	16
	.zero		1024


//--------------------- .nv.constant0.triton_red_fused__native_batch_norm_legit_convolution_1 --------------------------
	.section	.nv.constant0.triton_red_fused__native_batch_norm_legit_convolution_1,"a",@progbits
	.sectionflags	@""
	.align	4
.nv.constant0.triton_red_fused__native_batch_norm_legit_convolution_1:
	.zero		568
